	.headerflags	@"EF_CUDA_TEXMODE_UNIFIED EF_CUDA_64BIT_ADDRESS EF_CUDA_ACCELERATORS EF_CUDA_SM90 EF_CUDA_VIRTUAL_SM(EF_CUDA_SM90)"
	.elftype	@"ET_EXEC"


//--------------------- .nv.info                  --------------------------
	.section	.nv.info,"",@"SHT_CUDA_INFO"
	.align	4


	//----- nvinfo : EIATTR_REGCOUNT
	.align		4
        /*0000*/ 	.byte	0x04, 0x2f
        /*0002*/ 	.short	(.L_1 - .L_0)
	.align		4
.L_0:
        /*0004*/ 	.word	index@(triton_poi_fused_add_clamp_9)
        /*0008*/ 	.word	0x00000008


	//----- nvinfo : EIATTR_MIN_STACK_SIZE
	.align		4
.L_1:
        /*000c*/ 	.byte	0x04, 0x12
        /*000e*/ 	.short	(.L_3 - .L_2)
	.align		4
.L_2:
        /*0010*/ 	.word	index@(triton_poi_fused_add_clamp_9)
        /*0014*/ 	.word	0x00000000


	//----- nvinfo : EIATTR_FRAME_SIZE
	.align		4
.L_3:
        /*0018*/ 	.byte	0x04, 0x11
        /*001a*/ 	.short	(.L_5 - .L_4)
	.align		4
.L_4:
        /*001c*/ 	.word	index@(triton_poi_fused_add_clamp_9)
        /*0020*/ 	.word	0x00000000


	//----- nvinfo : EIATTR_MIN_STACK_SIZE
	.align		4
.L_5:
        /*0024*/ 	.byte	0x04, 0x12
        /*0026*/ 	.short	(.L_7 - .L_6)
	.align		4
.L_6:
        /*0028*/ 	.word	index@(triton_poi_fused_add_clamp_9)
        /*002c*/ 	.word	0x00000000
.L_7:


//--------------------- .nv.info.triton_poi_fused_add_clamp_9 --------------------------
	.section	.nv.info.triton_poi_fused_add_clamp_9,"",@"SHT_CUDA_INFO"
	.sectionflags	@""
	.align	4


	//----- nvinfo : EIATTR_CUDA_API_VERSION
	.align		4
        /*0000*/ 	.byte	0x04, 0x37
        /*0002*/ 	.short	(.L_9 - .L_8)
.L_8:
        /*0004*/ 	.word	0x0000007c


	//----- nvinfo : EIATTR_KPARAM_INFO
	.align		4
.L_9:
        /*0008*/ 	.byte	0x04, 0x17
        /*000a*/ 	.short	(.L_11 - .L_10)
.L_10:
        /*000c*/ 	.word	0x00000000
        /*0010*/ 	.short	0x0001
        /*0012*/ 	.short	0x0008
        /*0014*/ 	.byte	0x00, 0xf0, 0x11, 0x00


	//----- nvinfo : EIATTR_KPARAM_INFO
	.align		4
.L_11:
        /*0018*/ 	.byte	0x04, 0x17
        /*001a*/ 	.short	(.L_13 - .L_12)
.L_12:
        /*001c*/ 	.word	0x00000000
        /*0020*/ 	.short	0x0000
        /*0022*/ 	.short	0x0000
        /*0024*/ 	.byte	0x00, 0xf4, 0x21, 0x00


	//----- nvinfo : EIATTR_SPARSE_MMA_MASK
	.align		4
.L_13:
        /*0028*/ 	.byte	0x03, 0x50
        /*002a*/ 	.short	0x0000


	//----- nvinfo : EIATTR_MAXREG_COUNT
	.align		4
        /*002c*/ 	.byte	0x03, 0x1b
        /*002e*/ 	.short	0x00ff


	//----- nvinfo : EIATTR_EXIT_INSTR_OFFSETS
	.align		4
        /*0030*/ 	.byte	0x04, 0x1c
        /*0032*/ 	.short	(.L_15 - .L_14)


	//   ....[0]....
.L_14:
        /*0034*/ 	.word	0x00000120


	//   ....[1]....
        /*0038*/ 	.word	0x00000150


	//----- nvinfo : EIATTR_REQNTID
	.align		4
.L_15:
        /*003c*/ 	.byte	0x04, 0x10
        /*003e*/ 	.short	(.L_17 - .L_16)
.L_16:
        /*0040*/ 	.word	0x00000020
        /*0044*/ 	.word	0x00000001
        /*0048*/ 	.word	0x00000001


	//----- nvinfo : EIATTR_CBANK_PARAM_SIZE
	.align		4
.L_17:
        /*004c*/ 	.byte	0x03, 0x19
        /*004e*/ 	.short	0x000c


	//----- nvinfo : EIATTR_PARAM_CBANK
	.align		4
        /*0050*/ 	.byte	0x04, 0x0a
        /*0052*/ 	.short	(.L_19 - .L_18)
	.align		4
.L_18:
        /*0054*/ 	.word	index@(.nv.constant0.triton_poi_fused_add_clamp_9)
        /*0058*/ 	.short	0x0210
        /*005a*/ 	.short	0x000c


	//----- nvinfo : EIATTR_SW_WAR
	.align		4
.L_19:
        /*005c*/ 	.byte	0x04, 0x36
        /*005e*/ 	.short	(.L_21 - .L_20)
.L_20:
        /*0060*/ 	.word	0x00000008
.L_21:


//--------------------- .nv.callgraph             --------------------------
	.section	.nv.callgraph,"",@"SHT_CUDA_CALLGRAPH"
	.align	4
	.sectionentsize	8
	.align		4
        /*0000*/ 	.word	0x00000000
	.align		4
        /*0004*/ 	.word	0xffffffff
	.align		4
        /*0008*/ 	.word	0x00000000
	.align		4
        /*000c*/ 	.word	0xfffffffe
	.align		4
        /*0010*/ 	.word	0x00000000
	.align		4
        /*0014*/ 	.word	0xfffffffd
	.align		4
        /*0018*/ 	.word	0x00000000
	.align		4
        /*001c*/ 	.word	0xfffffffc


//--------------------- .text.triton_poi_fused_add_clamp_9 --------------------------
	.section	.text.triton_poi_fused_add_clamp_9,"ax",@progbits
	.align	128
        .global         triton_poi_fused_add_clamp_9
        .type           triton_poi_fused_add_clamp_9,@function
        .size           triton_poi_fused_add_clamp_9,(.L_x_1 - triton_poi_fused_add_clamp_9)
        .other          triton_poi_fused_add_clamp_9,@"STO_CUDA_ENTRY STV_DEFAULT"
triton_poi_fused_add_clamp_9:
.text.triton_poi_fused_add_clamp_9:
[----:B------:R-:W0:Y:S02]  /*0000*/  LDC R1, c[0x0][0x28] ;  /* 0x00000a00ff017b82 */ /* 0x000e240000000800 */
[----:B------:R-:W1:Y:S01]  /*0010*/  S2R R2, SR_TID.X ;  /* 0x0000000000027919 */ /* 0x000e620000002100 */
[----:B------:R-:W-:Y:S01]  /*0020*/  IMAD.MOV.U32 R5, RZ, RZ, 0x3e000000 ;  /* 0x3e000000ff057424 */ /* 0x000fe200078e00ff */
[----:B------:R-:W2:Y:S01]  /*0030*/  S2R R3, SR_CTAID.X ;  /* 0x0000000000037919 */ /* 0x000ea20000002500 */
[C---:B-1----:R-:W-:Y:S02]  /*0040*/  LOP3.LUT R0, R2.reuse, 0xf, RZ, 0xc0, !PT ;  /* 0x0000000f02007812 */ /* 0x042fe400078ec0ff */
[----:B------:R-:W-:-:S03]  /*0050*/  LOP3.LUT P0, RZ, R2, 0x10, RZ, 0xc0, !PT ;  /* 0x0000001002ff7812 */ /* 0x000fc6000780c0ff */
[----:B--2---:R-:W-:-:S05]  /*0060*/  IMAD R3, R3, 0x10, R0 ;  /* 0x0000001003037824 */ /* 0x004fca00078e0200 */
[----:B------:R-:W-:Y:S02]  /*0070*/  I2FP.F32.S32 R0, R3 ;  /* 0x0000000300007245 */ /* 0x000fe40000201400 */
[----:B------:R-:W-:-:S03]  /*0080*/  ISETP.LT.AND P0, PT, R3, 0x10, !P0 ;  /* 0x000000100300780c */ /* 0x000fc60004701270 */
[----:B------:R-:W-:-:S04]  /*0090*/  FADD R0, R0, 0.5 ;  /* 0x3f00000000007421 */ /* 0x000fc80000000000 */
[----:B------:R-:W-:Y:S02]  /*00a0*/  FFMA R0, R0, R5, -0.5 ;  /* 0xbf00000000007423 */ /* 0x000fe40000000005 */
[----:B------:R-:W1:Y:S03]  /*00b0*/  LDC.64 R4, c[0x0][0x210] ;  /* 0x00008400ff047b82 */ /* 0x000e660000000a00 */
[----:B------:R-:W-:-:S06]  /*00c0*/  FMNMX R0, RZ, R0, !PT ;  /* 0x00000000ff007209 */ /* 0x000fcc0007800000 */
[----:B------:R-:W2:Y:S02]  /*00d0*/  F2I.TRUNC.NTZ R0, R0 ;  /* 0x0000000000007305 */ /* 0x000ea4000020f100 */
[----:B--2---:R-:W-:Y:S01]  /*00e0*/  VIMNMX R2, RZ, R0, PT ;  /* 0x00000000ff027248 */ /* 0x004fe20003fe0100 */
[----:B-1----:R-:W-:-:S04]  /*00f0*/  IMAD.WIDE R4, R3, 0x8, R4 ;  /* 0x0000000803047825 */ /* 0x002fc800078e0204 */
[----:B------:R-:W-:-:S05]  /*0100*/  VIADD R2, R2, 0x1 ;  /* 0x0000000102027836 */ /* 0x000fca0000000000 */
[----:B------:R-:W-:Y:S01]  /*0110*/  SHF.R.S32.HI R3, RZ, 0x1f, R2 ;  /* 0x0000001fff037819 */ /* 0x000fe20000011402 */
[----:B------:R-:W-:Y:S06]  /*0120*/  @!P0 EXIT ;  /* 0x000000000000894d */ /* 0x000fec0003800000 */
[----:B------:R-:W-:Y:S02]  /*0130*/  ULDC.64 UR4, c[0x0][0x208] ;  /* 0x0000820000047ab9 */ /* 0x000fe40000000a00 */
[----:B------:R-:W-:Y:S01]  /*0140*/  STG.E.64 desc[UR4][R4.64], R2 ;  /* 0x0000000204007986 */ /* 0x000fe2000c101b04 */
[----:B------:R-:W-:Y:S05]  /*0150*/  EXIT ;  /* 0x000000000000794d */ /* 0x000fea0003800000 */
.L_x_0:
[----:B------:R-:W-:-:S00]  /*0160*/  BRA `(.L_x_0) ;  /* 0xfffffffc00fc7947 */ /* 0x000fc0000383ffff */
[----:B------:R-:W-:-:S00]  /*0170*/  NOP ;  /* 0x0000000000007918 */ /* 0x000fc00000000000 */
        /* <DEDUP_REMOVED lines=8> */
.L_x_1:


//--------------------- .nv.constant0.triton_poi_fused_add_clamp_9 --------------------------
	.section	.nv.constant0.triton_poi_fused_add_clamp_9,"a",@progbits
	.sectionflags	@""
	.align	4
.nv.constant0.triton_poi_fused_add_clamp_9:
	.zero		540
